	.headerflags	@"EF_CUDA_TEXMODE_UNIFIED EF_CUDA_64BIT_ADDRESS EF_CUDA_ACCELERATORS EF_CUDA_SM90 EF_CUDA_VIRTUAL_SM(EF_CUDA_SM90)"
	.elftype	@"ET_EXEC"


//--------------------- .nv.info                  --------------------------
	.section	.nv.info,"",@"SHT_CUDA_INFO"
	.align	4


	//----- nvinfo : EIATTR_REGCOUNT
	.align		4
        /*0000*/ 	.byte	0x04, 0x2f
        /*0002*/ 	.short	(.L_1 - .L_0)
	.align		4
.L_0:
        /*0004*/ 	.word	index@(triton_poi_fused_cat_0)
        /*0008*/ 	.word	0x00000010


	//----- nvinfo : EIATTR_MIN_STACK_SIZE
	.align		4
.L_1:
        /*000c*/ 	.byte	0x04, 0x12
        /*000e*/ 	.short	(.L_3 - .L_2)
	.align		4
.L_2:
        /*0010*/ 	.word	index@(triton_poi_fused_cat_0)
        /*0014*/ 	.word	0x00000000


	//----- nvinfo : EIATTR_FRAME_SIZE
	.align		4
.L_3:
        /*0018*/ 	.byte	0x04, 0x11
        /*001a*/ 	.short	(.L_5 - .L_4)
	.align		4
.L_4:
        /*001c*/ 	.word	index@(triton_poi_fused_cat_0)
        /*0020*/ 	.word	0x00000000


	//----- nvinfo : EIATTR_MIN_STACK_SIZE
	.align		4
.L_5:
        /*0024*/ 	.byte	0x04, 0x12
        /*0026*/ 	.short	(.L_7 - .L_6)
	.align		4
.L_6:
        /*0028*/ 	.word	index@(triton_poi_fused_cat_0)
        /*002c*/ 	.word	0x00000000
.L_7:


//--------------------- .nv.info.triton_poi_fused_cat_0 --------------------------
	.section	.nv.info.triton_poi_fused_cat_0,"",@"SHT_CUDA_INFO"
	.sectionflags	@""
	.align	4


	//----- nvinfo : EIATTR_CUDA_API_VERSION
	.align		4
        /*0000*/ 	.byte	0x04, 0x37
        /*0002*/ 	.short	(.L_9 - .L_8)
.L_8:
        /*0004*/ 	.word	0x0000007c


	//----- nvinfo : EIATTR_KPARAM_INFO
	.align		4
.L_9:
        /*0008*/ 	.byte	0x04, 0x17
        /*000a*/ 	.short	(.L_11 - .L_10)
.L_10:
        /*000c*/ 	.word	0x00000000
        /*0010*/ 	.short	0x0002
        /*0012*/ 	.short	0x0010
        /*0014*/ 	.byte	0x00, 0xf0, 0x11, 0x00


	//----- nvinfo : EIATTR_KPARAM_INFO
	.align		4
.L_11:
        /*0018*/ 	.byte	0x04, 0x17
        /*001a*/ 	.short	(.L_13 - .L_12)
.L_12:
        /*001c*/ 	.word	0x00000000
        /*0020*/ 	.short	0x0001
        /*0022*/ 	.short	0x0008
        /*0024*/ 	.byte	0x00, 0xf4, 0x21, 0x00


	//----- nvinfo : EIATTR_KPARAM_INFO
	.align		4
.L_13:
        /*0028*/ 	.byte	0x04, 0x17
        /*002a*/ 	.short	(.L_15 - .L_14)
.L_14:
        /*002c*/ 	.word	0x00000000
        /*0030*/ 	.short	0x0000
        /*0032*/ 	.short	0x0000
        /*0034*/ 	.byte	0x00, 0xf4, 0x21, 0x00


	//----- nvinfo : EIATTR_SPARSE_MMA_MASK
	.align		4
.L_15:
        /*0038*/ 	.byte	0x03, 0x50
        /*003a*/ 	.short	0x0000


	//----- nvinfo : EIATTR_MAXREG_COUNT
	.align		4
        /*003c*/ 	.byte	0x03, 0x1b
        /*003e*/ 	.short	0x00ff


	//----- nvinfo : EIATTR_EXIT_INSTR_OFFSETS
	.align		4
        /*0040*/ 	.byte	0x04, 0x1c
        /*0042*/ 	.short	(.L_17 - .L_16)


	//   ....[0]....
.L_16:
        /*0044*/ 	.word	0x000003b0


	//   ....[1]....
        /*0048*/ 	.word	0x000003d0


	//----- nvinfo : EIATTR_REQNTID
	.align		4
.L_17:
        /*004c*/ 	.byte	0x04, 0x10
        /*004e*/ 	.short	(.L_19 - .L_18)
.L_18:
        /*0050*/ 	.word	0x00000080
        /*0054*/ 	.word	0x00000001
        /*0058*/ 	.word	0x00000001


	//----- nvinfo : EIATTR_CBANK_PARAM_SIZE
	.align		4
.L_19:
        /*005c*/ 	.byte	0x03, 0x19
        /*005e*/ 	.short	0x0014


	//----- nvinfo : EIATTR_PARAM_CBANK
	.align		4
        /*0060*/ 	.byte	0x04, 0x0a
        /*0062*/ 	.short	(.L_21 - .L_20)
	.align		4
.L_20:
        /*0064*/ 	.word	index@(.nv.constant0.triton_poi_fused_cat_0)
        /*0068*/ 	.short	0x0210
        /*006a*/ 	.short	0x0014


	//----- nvinfo : EIATTR_SW_WAR
	.align		4
.L_21:
        /*006c*/ 	.byte	0x04, 0x36
        /*006e*/ 	.short	(.L_23 - .L_22)
.L_22:
        /*0070*/ 	.word	0x00000008
.L_23:


//--------------------- .nv.callgraph             --------------------------
	.section	.nv.callgraph,"",@"SHT_CUDA_CALLGRAPH"
	.align	4
	.sectionentsize	8
	.align		4
        /*0000*/ 	.word	0x00000000
	.align		4
        /*0004*/ 	.word	0xffffffff
	.align		4
        /*0008*/ 	.word	0x00000000
	.align		4
        /*000c*/ 	.word	0xfffffffe
	.align		4
        /*0010*/ 	.word	0x00000000
	.align		4
        /*0014*/ 	.word	0xfffffffd
	.align		4
        /*0018*/ 	.word	0x00000000
	.align		4
        /*001c*/ 	.word	0xfffffffc


//--------------------- .text.triton_poi_fused_cat_0 --------------------------
	.section	.text.triton_poi_fused_cat_0,"ax",@progbits
	.align	128
        .global         triton_poi_fused_cat_0
        .type           triton_poi_fused_cat_0,@function
        .size           triton_poi_fused_cat_0,(.L_x_1 - triton_poi_fused_cat_0)
        .other          triton_poi_fused_cat_0,@"STO_CUDA_ENTRY STV_DEFAULT"
triton_poi_fused_cat_0:
.text.triton_poi_fused_cat_0:
[----:B------:R-:W0:Y:S02]  /*0000*/  LDC R1, c[0x0][0x28] ;  /* 0x00000a00ff017b82 */ /* 0x000e240000000800 */
[----:B------:R-:W1:Y:S01]  /*0010*/  S2R R0, SR_TID.X ;  /* 0x0000000000007919 */ /* 0x000e620000002100 */
[----:B------:R-:W-:Y:S01]  /*0020*/  ULDC.64 UR4, c[0x0][0x208] ;  /* 0x0000820000047ab9 */ /* 0x000fe20000000a00 */
[----:B------:R-:W2:Y:S01]  /*0030*/  S2R R3, SR_CTAID.X ;  /* 0x0000000000037919 */ /* 0x000ea20000002500 */
[----:B-1----:R-:W-:Y:S02]  /*0040*/  LOP3.LUT R0, R0, 0x7f, RZ, 0xc0, !PT ;  /* 0x0000007f00007812 */ /* 0x002fe400078ec0ff */
[----:B--2---:R-:W-:-:S03]  /*0050*/  SHF.R.U32.HI R5, RZ, 0x18, R3 ;  /* 0x00000018ff057819 */ /* 0x004fc60000011603 */
[----:B------:R-:W-:Y:S01]  /*0060*/  IMAD R0, R3, 0x80, R0 ;  /* 0x0000008003007824 */ /* 0x000fe200078e0200 */
[----:B------:R-:W-:Y:S02]  /*0070*/  SHF.R.S32.HI R2, RZ, 0x18, R3 ;  /* 0x00000018ff027819 */ /* 0x000fe40000011403 */
[----:B------:R-:W-:Y:S02]  /*0080*/  SGXT.U32 R5, R5, 0x1 ;  /* 0x000000010505781a */ /* 0x000fe40000000000 */
[----:B------:R-:W-:-:S03]  /*0090*/  SGXT R3, R2, 0x1 ;  /* 0x000000010203781a */ /* 0x000fc60000000200 */
[----:B------:R-:W-:Y:S01]  /*00a0*/  IMAD.IADD R5, R0, 0x1, R5 ;  /* 0x0000000100057824 */ /* 0x000fe200078e0205 */
[CC--:B------:R-:W-:Y:S02]  /*00b0*/  LEA.HI R2, R3.reuse, R0.reuse, RZ, 0x2 ;  /* 0x0000000003027211 */ /* 0x0c0fe400078f10ff */
[----:B------:R-:W-:Y:S02]  /*00c0*/  LEA.HI R8, R3, R0, RZ, 0x6 ;  /* 0x0000000003087211 */ /* 0x000fe400078f30ff */
[----:B------:R-:W-:Y:S02]  /*00d0*/  SHF.R.S32.HI R6, RZ, 0x1, R5 ;  /* 0x00000001ff067819 */ /* 0x000fe40000011405 */
[--C-:B------:R-:W-:Y:S02]  /*00e0*/  SHF.R.S32.HI R4, RZ, 0x2, R2.reuse ;  /* 0x00000002ff047819 */ /* 0x100fe40000011402 */
[----:B------:R-:W-:Y:S02]  /*00f0*/  SHF.R.S32.HI R7, RZ, 0x1f, R2 ;  /* 0x0000001fff077819 */ /* 0x000fe40000011402 */
[----:B------:R-:W-:-:S02]  /*0100*/  LEA.HI R2, R5, R6, RZ, 0x1 ;  /* 0x0000000605027211 */ /* 0x000fc400078f08ff */
[----:B------:R-:W-:Y:S02]  /*0110*/  LEA.HI R9, R7, R4, RZ, 0x4 ;  /* 0x0000000407097211 */ /* 0x000fe400078f20ff */
[----:B------:R-:W-:Y:S02]  /*0120*/  LOP3.LUT R7, R2, 0x1ffffffe, RZ, 0xc0, !PT ;  /* 0x1ffffffe02077812 */ /* 0x000fe400078ec0ff */
[----:B------:R-:W-:Y:S01]  /*0130*/  LOP3.LUT R9, R9, 0xfffffff0, RZ, 0xc0, !PT ;  /* 0xfffffff009097812 */ /* 0x000fe200078ec0ff */
[----:B------:R-:W1:Y:S01]  /*0140*/  LDC.64 R2, c[0x0][0x210] ;  /* 0x00008400ff027b82 */ /* 0x000e620000000a00 */
[----:B------:R-:W-:Y:S01]  /*0150*/  LOP3.LUT R8, R8, 0xffffffc0, RZ, 0xc0, !PT ;  /* 0xffffffc008087812 */ /* 0x000fe200078ec0ff */
[----:B------:R-:W-:Y:S01]  /*0160*/  IMAD.IADD R7, R6, 0x1, -R7 ;  /* 0x0000000106077824 */ /* 0x000fe200078e0a07 */
[----:B------:R-:W-:Y:S01]  /*0170*/  LOP3.LUT R5, R5, 0x7ffffffe, RZ, 0xc0, !PT ;  /* 0x7ffffffe05057812 */ /* 0x000fe200078ec0ff */
[----:B------:R-:W-:Y:S02]  /*0180*/  IMAD.IADD R9, R4, 0x1, -R9 ;  /* 0x0000000104097824 */ /* 0x000fe400078e0a09 */
[----:B------:R-:W-:-:S02]  /*0190*/  IMAD R8, R7, 0x8, R8 ;  /* 0x0000000807087824 */ /* 0x000fc400078e0208 */
[----:B------:R-:W-:Y:S01]  /*01a0*/  IMAD.IADD R5, R0, 0x1, -R5 ;  /* 0x0000000100057824 */ /* 0x000fe200078e0a05 */
[----:B------:R-:W-:Y:S01]  /*01b0*/  LOP3.LUT R10, R9, 0xfffffffc, RZ, 0xc0, !PT ;  /* 0xfffffffc090a7812 */ /* 0x000fe200078ec0ff */
[----:B------:R-:W-:Y:S02]  /*01c0*/  IMAD.MOV.U32 R4, RZ, RZ, RZ ;  /* 0x000000ffff047224 */ /* 0x000fe400078e00ff */
[----:B------:R-:W-:Y:S01]  /*01d0*/  IMAD R8, R5, 0x2, R8 ;  /* 0x0000000205087824 */ /* 0x000fe200078e0208 */
[----:B------:R-:W-:-:S03]  /*01e0*/  ISETP.NE.AND P0, PT, R10, 0x8, PT ;  /* 0x000000080a00780c */ /* 0x000fc60003f05270 */
[----:B------:R-:W-:Y:S01]  /*01f0*/  IMAD R5, R9, 0x10, R8 ;  /* 0x0000001009057824 */ /* 0x000fe200078e0208 */
[----:B------:R-:W-:-:S03]  /*0200*/  ISETP.LT.AND P6, PT, R0, 0x100, !P0 ;  /* 0x000001000000780c */ /* 0x000fc600047c1270 */
[----:B------:R-:W-:-:S04]  /*0210*/  VIADD R7, R5, 0xffffff81 ;  /* 0xffffff8105077836 */ /* 0x000fc80000000000 */
[----:B-1----:R-:W-:-:S06]  /*0220*/  IMAD.WIDE R6, R7, 0x4, R2 ;  /* 0x0000000407067825 */ /* 0x002fcc00078e0202 */
[----:B------:R1:W2:Y:S01]  /*0230*/  @P6 LDG.E.EL R4, desc[UR4][R6.64] ;  /* 0x0000000406046981 */ /* 0x0002a2000c2e1900 */
[----:B------:R-:W-:Y:S01]  /*0240*/  ISETP.GE.AND P1, PT, R0, 0x100, PT ;  /* 0x000001000000780c */ /* 0x000fe20003f26270 */
[----:B------:R-:W-:Y:S01]  /*0250*/  VIADD R11, R5, 0xffffff45 ;  /* 0xffffff45050b7836 */ /* 0x000fe20000000000 */
[----:B------:R-:W-:Y:S01]  /*0260*/  ISETP.NE.AND P3, PT, R10, 0x4, PT ;  /* 0x000000040a00780c */ /* 0x000fe20003f65270 */
[----:B------:R-:W-:Y:S01]  /*0270*/  IMAD.MOV.U32 R12, RZ, RZ, RZ ;  /* 0x000000ffff0c7224 */ /* 0x000fe200078e00ff */
[C---:B------:R-:W-:Y:S02]  /*0280*/  ISETP.GE.AND P2, PT, R9.reuse, 0x4, PT ;  /* 0x000000040900780c */ /* 0x040fe40003f46270 */
[----:B------:R-:W-:Y:S01]  /*0290*/  ISETP.GT.AND P4, PT, R9, 0xb, !P1 ;  /* 0x0000000b0900780c */ /* 0x000fe20004f84270 */
[----:B------:R-:W-:Y:S01]  /*02a0*/  VIADD R9, R5, 0xffffffc4 ;  /* 0xffffffc405097836 */ /* 0x000fe20000000000 */
[----:B------:R-:W-:-:S03]  /*02b0*/  ISETP.LT.AND P5, PT, R0, 0x100, !P2 ;  /* 0x000001000000780c */ /* 0x000fc600057a1270 */
[--C-:B-1----:R-:W-:Y:S02]  /*02c0*/  IMAD.WIDE R6, R9, 0x4, R2.reuse ;  /* 0x0000000409067825 */ /* 0x102fe400078e0202 */
[----:B------:R-:W1:Y:S01]  /*02d0*/  LDC.64 R8, c[0x0][0x218] ;  /* 0x00008600ff087b82 */ /* 0x000e620000000a00 */
[----:B--2---:R-:W-:Y:S01]  /*02e0*/  SEL R13, R4, RZ, P6 ;  /* 0x000000ff040d7207 */ /* 0x004fe20003000000 */
[----:B------:R-:W-:Y:S01]  /*02f0*/  IMAD.WIDE R4, R5, 0x4, R2 ;  /* 0x0000000405047825 */ /* 0x000fe200078e0202 */
[----:B------:R-:W-:-:S03]  /*0300*/  ISETP.LT.AND P6, PT, R0, 0x100, !P3 ;  /* 0x000001000000780c */ /* 0x000fc60005fc1270 */
[----:B------:R-:W-:Y:S01]  /*0310*/  IMAD.WIDE R2, R11, 0x4, R2 ;  /* 0x000000040b027825 */ /* 0x000fe200078e0202 */
[----:B------:R-:W-:-:S06]  /*0320*/  CS2R R10, SRZ ;  /* 0x00000000000a7805 */ /* 0x000fcc000001ff00 */
[----:B------:R-:W2:Y:S04]  /*0330*/  @P4 LDG.E.EL R11, desc[UR4][R2.64] ;  /* 0x00000004020b4981 */ /* 0x000ea8000c2e1900 */
[----:B------:R-:W3:Y:S04]  /*0340*/  @P6 LDG.E.EL R12, desc[UR4][R6.64] ;  /* 0x00000004060c6981 */ /* 0x000ee8000c2e1900 */
[----:B------:R-:W4:Y:S01]  /*0350*/  @P5 LDG.E.EL R10, desc[UR4][R4.64] ;  /* 0x00000004040a5981 */ /* 0x000f22000c2e1900 */
[----:B-1----:R-:W-:Y:S01]  /*0360*/  IMAD.WIDE R8, R0, 0x4, R8 ;  /* 0x0000000400087825 */ /* 0x002fe200078e0208 */
[----:B--2---:R-:W-:-:S02]  /*0370*/  @P0 SEL R13, R11, RZ, P4 ;  /* 0x000000ff0b0d0207 */ /* 0x004fc40002000000 */
[----:B---3--:R-:W-:Y:S02]  /*0380*/  SEL R12, R12, RZ, P6 ;  /* 0x000000ff0c0c7207 */ /* 0x008fe40003000000 */
[----:B----4-:R-:W-:Y:S02]  /*0390*/  SEL R11, R10, RZ, P5 ;  /* 0x000000ff0a0b7207 */ /* 0x010fe40002800000 */
[----:B------:R-:W-:Y:S01]  /*03a0*/  @P2 SEL R11, R12, R13, !P3 ;  /* 0x0000000d0c0b2207 */ /* 0x000fe20005800000 */
[----:B------:R-:W-:Y:S06]  /*03b0*/  @P1 EXIT ;  /* 0x000000000000194d */ /* 0x000fec0003800000 */
[----:B------:R-:W-:Y:S01]  /*03c0*/  STG.E desc[UR4][R8.64], R11 ;  /* 0x0000000b08007986 */ /* 0x000fe2000c101904 */
[----:B------:R-:W-:Y:S05]  /*03d0*/  EXIT ;  /* 0x000000000000794d */ /* 0x000fea0003800000 */
.L_x_0:
[----:B------:R-:W-:-:S00]  /*03e0*/  BRA `(.L_x_0) ;  /* 0xfffffffc00fc7947 */ /* 0x000fc0000383ffff */
[----:B------:R-:W-:-:S00]  /*03f0*/  NOP ;  /* 0x0000000000007918 */ /* 0x000fc00000000000 */
        /* <DEDUP_REMOVED lines=8> */
.L_x_1:


//--------------------- .nv.constant0.triton_poi_fused_cat_0 --------------------------
	.section	.nv.constant0.triton_poi_fused_cat_0,"a",@progbits
	.sectionflags	@""
	.align	4
.nv.constant0.triton_poi_fused_cat_0:
	.zero		548
